	.headerflags	@"EF_CUDA_TEXMODE_UNIFIED EF_CUDA_64BIT_ADDRESS EF_CUDA_ACCELERATORS EF_CUDA_SM90 EF_CUDA_VIRTUAL_SM(EF_CUDA_SM90)"
	.elftype	@"ET_EXEC"


//--------------------- .nv.info                  --------------------------
	.section	.nv.info,"",@"SHT_CUDA_INFO"
	.align	4


	//----- nvinfo : EIATTR_REGCOUNT
	.align		4
        /*0000*/ 	.byte	0x04, 0x2f
        /*0002*/ 	.short	(.L_1 - .L_0)
	.align		4
.L_0:
        /*0004*/ 	.word	index@(triton_poi_fused__softmax_4)
        /*0008*/ 	.word	0x00000014


	//----- nvinfo : EIATTR_MIN_STACK_SIZE
	.align		4
.L_1:
        /*000c*/ 	.byte	0x04, 0x12
        /*000e*/ 	.short	(.L_3 - .L_2)
	.align		4
.L_2:
        /*0010*/ 	.word	index@(triton_poi_fused__softmax_4)
        /*0014*/ 	.word	0x00000000


	//----- nvinfo : EIATTR_FRAME_SIZE
	.align		4
.L_3:
        /*0018*/ 	.byte	0x04, 0x11
        /*001a*/ 	.short	(.L_5 - .L_4)
	.align		4
.L_4:
        /*001c*/ 	.word	index@(triton_poi_fused__softmax_4)
        /*0020*/ 	.word	0x00000000


	//----- nvinfo : EIATTR_MIN_STACK_SIZE
	.align		4
.L_5:
        /*0024*/ 	.byte	0x04, 0x12
        /*0026*/ 	.short	(.L_7 - .L_6)
	.align		4
.L_6:
        /*0028*/ 	.word	index@(triton_poi_fused__softmax_4)
        /*002c*/ 	.word	0x00000000
.L_7:


//--------------------- .nv.info.triton_poi_fused__softmax_4 --------------------------
	.section	.nv.info.triton_poi_fused__softmax_4,"",@"SHT_CUDA_INFO"
	.sectionflags	@""
	.align	4


	//----- nvinfo : EIATTR_CUDA_API_VERSION
	.align		4
        /*0000*/ 	.byte	0x04, 0x37
        /*0002*/ 	.short	(.L_9 - .L_8)
.L_8:
        /*0004*/ 	.word	0x0000007c


	//----- nvinfo : EIATTR_KPARAM_INFO
	.align		4
.L_9:
        /*0008*/ 	.byte	0x04, 0x17
        /*000a*/ 	.short	(.L_11 - .L_10)
.L_10:
        /*000c*/ 	.word	0x00000000
        /*0010*/ 	.short	0x0005
        /*0012*/ 	.short	0x0028
        /*0014*/ 	.byte	0x00, 0xf0, 0x11, 0x00


	//----- nvinfo : EIATTR_KPARAM_INFO
	.align		4
.L_11:
        /*0018*/ 	.byte	0x04, 0x17
        /*001a*/ 	.short	(.L_13 - .L_12)
.L_12:
        /*001c*/ 	.word	0x00000000
        /*0020*/ 	.short	0x0004
        /*0022*/ 	.short	0x0020
        /*0024*/ 	.byte	0x00, 0xf4, 0x21, 0x00


	//----- nvinfo : EIATTR_KPARAM_INFO
	.align		4
.L_13:
        /*0028*/ 	.byte	0x04, 0x17
        /*002a*/ 	.short	(.L_15 - .L_14)
.L_14:
        /*002c*/ 	.word	0x00000000
        /*0030*/ 	.short	0x0003
        /*0032*/ 	.short	0x0018
        /*0034*/ 	.byte	0x00, 0xf4, 0x21, 0x00


	//----- nvinfo : EIATTR_KPARAM_INFO
	.align		4
.L_15:
        /*0038*/ 	.byte	0x04, 0x17
        /*003a*/ 	.short	(.L_17 - .L_16)
.L_16:
        /*003c*/ 	.word	0x00000000
        /*0040*/ 	.short	0x0002
        /*0042*/ 	.short	0x0010
        /*0044*/ 	.byte	0x00, 0xf4, 0x21, 0x00


	//----- nvinfo : EIATTR_KPARAM_INFO
	.align		4
.L_17:
        /*0048*/ 	.byte	0x04, 0x17
        /*004a*/ 	.short	(.L_19 - .L_18)
.L_18:
        /*004c*/ 	.word	0x00000000
        /*0050*/ 	.short	0x0001
        /*0052*/ 	.short	0x0008
        /*0054*/ 	.byte	0x00, 0xf4, 0x21, 0x00


	//----- nvinfo : EIATTR_KPARAM_INFO
	.align		4
.L_19:
        /*0058*/ 	.byte	0x04, 0x17
        /*005a*/ 	.short	(.L_21 - .L_20)
.L_20:
        /*005c*/ 	.word	0x00000000
        /*0060*/ 	.short	0x0000
        /*0062*/ 	.short	0x0000
        /*0064*/ 	.byte	0x00, 0xf4, 0x21, 0x00


	//----- nvinfo : EIATTR_SPARSE_MMA_MASK
	.align		4
.L_21:
        /*0068*/ 	.byte	0x03, 0x50
        /*006a*/ 	.short	0x0000


	//----- nvinfo : EIATTR_MAXREG_COUNT
	.align		4
        /*006c*/ 	.byte	0x03, 0x1b
        /*006e*/ 	.short	0x00ff


	//----- nvinfo : EIATTR_EXIT_INSTR_OFFSETS
	.align		4
        /*0070*/ 	.byte	0x04, 0x1c
        /*0072*/ 	.short	(.L_23 - .L_22)


	//   ....[0]....
.L_22:
        /*0074*/ 	.word	0x000003e0


	//   ....[1]....
        /*0078*/ 	.word	0x00000400


	//----- nvinfo : EIATTR_REQNTID
	.align		4
.L_23:
        /*007c*/ 	.byte	0x04, 0x10
        /*007e*/ 	.short	(.L_25 - .L_24)
.L_24:
        /*0080*/ 	.word	0x00000080
        /*0084*/ 	.word	0x00000001
        /*0088*/ 	.word	0x00000001


	//----- nvinfo : EIATTR_CBANK_PARAM_SIZE
	.align		4
.L_25:
        /*008c*/ 	.byte	0x03, 0x19
        /*008e*/ 	.short	0x002c


	//----- nvinfo : EIATTR_PARAM_CBANK
	.align		4
        /*0090*/ 	.byte	0x04, 0x0a
        /*0092*/ 	.short	(.L_27 - .L_26)
	.align		4
.L_26:
        /*0094*/ 	.word	index@(.nv.constant0.triton_poi_fused__softmax_4)
        /*0098*/ 	.short	0x0210
        /*009a*/ 	.short	0x002c


	//----- nvinfo : EIATTR_SW_WAR
	.align		4
.L_27:
        /*009c*/ 	.byte	0x04, 0x36
        /*009e*/ 	.short	(.L_29 - .L_28)
.L_28:
        /*00a0*/ 	.word	0x00000008
.L_29:


//--------------------- .nv.callgraph             --------------------------
	.section	.nv.callgraph,"",@"SHT_CUDA_CALLGRAPH"
	.align	4
	.sectionentsize	8
	.align		4
        /*0000*/ 	.word	0x00000000
	.align		4
        /*0004*/ 	.word	0xffffffff
	.align		4
        /*0008*/ 	.word	0x00000000
	.align		4
        /*000c*/ 	.word	0xfffffffe
	.align		4
        /*0010*/ 	.word	0x00000000
	.align		4
        /*0014*/ 	.word	0xfffffffd
	.align		4
        /*0018*/ 	.word	0x00000000
	.align		4
        /*001c*/ 	.word	0xfffffffc


//--------------------- .text.triton_poi_fused__softmax_4 --------------------------
	.section	.text.triton_poi_fused__softmax_4,"ax",@progbits
	.align	128
        .global         triton_poi_fused__softmax_4
        .type           triton_poi_fused__softmax_4,@function
        .size           triton_poi_fused__softmax_4,(.L_x_1 - triton_poi_fused__softmax_4)
        .other          triton_poi_fused__softmax_4,@"STO_CUDA_ENTRY STV_DEFAULT"
triton_poi_fused__softmax_4:
.text.triton_poi_fused__softmax_4:
[----:B------:R-:W0:Y:S01]  /*0000*/  LDC R1, c[0x0][0x28] ;  /* 0x00000a00ff017b82 */ /* 0x000e220000000800 */
[----:B------:R-:W1:Y:S07]  /*0010*/  S2R R10, SR_TID.X ;  /* 0x00000000000a7919 */ /* 0x000e6e0000002100 */
[----:B------:R-:W2:Y:S01]  /*0020*/  LDC.64 R6, c[0x0][0x220] ;  /* 0x00008800ff067b82 */ /* 0x000ea20000000a00 */
[----:B------:R-:W-:Y:S01]  /*0030*/  HFMA2.MMA R16, -RZ, RZ, 0, 0 ;  /* 0x00000000ff107435 */ /* 0x000fe200000001ff */
[----:B------:R-:W-:Y:S01]  /*0040*/  ULDC.64 UR4, c[0x0][0x208] ;  /* 0x0000820000047ab9 */ /* 0x000fe20000000a00 */
[----:B------:R-:W3:Y:S05]  /*0050*/  S2R R3, SR_CTAID.X ;  /* 0x0000000000037919 */ /* 0x000eea0000002500 */
[----:B------:R-:W4:Y:S01]  /*0060*/  LDC.64 R4, c[0x0][0x218] ;  /* 0x00008600ff047b82 */ /* 0x000f220000000a00 */
[----:B-1----:R-:W-:-:S02]  /*0070*/  LOP3.LUT R10, R10, 0x7f, RZ, 0xc0, !PT ;  /* 0x0000007f0a0a7812 */ /* 0x002fc400078ec0ff */
[----:B---3--:R-:W-:-:S03]  /*0080*/  SHF.R.S32.HI R11, RZ, 0x18, R3 ;  /* 0x00000018ff0b7819 */ /* 0x008fc60000011403 */
[----:B------:R-:W-:Y:S02]  /*0090*/  IMAD R10, R3, 0x80, R10 ;  /* 0x00000080030a7824 */ /* 0x000fe400078e020a */
[----:B------:R-:W1:Y:S01]  /*00a0*/  LDC.64 R2, c[0x0][0x210] ;  /* 0x00008400ff027b82 */ /* 0x000e620000000a00 */
[----:B------:R-:W-:Y:S02]  /*00b0*/  SGXT R11, R11, 0x1 ;  /* 0x000000010b0b781a */ /* 0x000fe40000000200 */
[----:B------:R-:W-:Y:S02]  /*00c0*/  ISETP.GE.AND P3, PT, R10, 0x100, PT ;  /* 0x000001000a00780c */ /* 0x000fe40003f66270 */
[----:B------:R-:W-:-:S04]  /*00d0*/  LEA.HI R0, R11, R10, RZ, 0x2 ;  /* 0x0000000a0b007211 */ /* 0x000fc800078f10ff */
[----:B------:R-:W-:Y:S02]  /*00e0*/  SHF.R.S32.HI R15, RZ, 0x2, R0 ;  /* 0x00000002ff0f7819 */ /* 0x000fe40000011400 */
[----:B------:R-:W-:Y:S02]  /*00f0*/  LOP3.LUT R9, R0, 0xfffffffc, RZ, 0xc0, !PT ;  /* 0xfffffffc00097812 */ /* 0x000fe400078ec0ff */
[C---:B------:R-:W-:Y:S01]  /*0100*/  LEA.HI R8, R15.reuse, R15, RZ, 0x2 ;  /* 0x0000000f0f087211 */ /* 0x040fe200078f10ff */
[----:B--2---:R-:W-:Y:S01]  /*0110*/  IMAD.WIDE R6, R15, 0x4, R6 ;  /* 0x000000040f067825 */ /* 0x004fe200078e0206 */
[----:B------:R-:W-:Y:S02]  /*0120*/  LEA.HI R0, R11, R10, RZ, 0x6 ;  /* 0x0000000a0b007211 */ /* 0x000fe400078f30ff */
[----:B------:R-:W-:Y:S01]  /*0130*/  LOP3.LUT R12, R8, 0xfffffffc, RZ, 0xc0, !PT ;  /* 0xfffffffc080c7812 */ /* 0x000fe200078ec0ff */
[----:B------:R-:W-:Y:S01]  /*0140*/  IMAD.IADD R8, R10, 0x1, -R9 ;  /* 0x000000010a087824 */ /* 0x000fe200078e0a09 */
[----:B------:R-:W2:Y:S02]  /*0150*/  @!P3 LDG.E.EL R16, desc[UR4][R6.64] ;  /* 0x000000040610b981 */ /* 0x000ea4000c2e1900 */
[----:B------:R-:W-:-:S02]  /*0160*/  IADD3 R9, R15, -R12, RZ ;  /* 0x8000000c0f097210 */ /* 0x000fc40007ffe0ff */
[----:B------:R-:W-:-:S03]  /*0170*/  SHF.R.S32.HI R12, RZ, 0x6, R0 ;  /* 0x00000006ff0c7819 */ /* 0x000fc60000011400 */
[----:B------:R-:W-:-:S04]  /*0180*/  IMAD R13, R8, 0x4, R9 ;  /* 0x00000004080d7824 */ /* 0x000fc800078e0209 */
[----:B------:R-:W-:Y:S02]  /*0190*/  IMAD R17, R12, 0x10, R13 ;  /* 0x000000100c117824 */ /* 0x000fe400078e020d */
[----:B------:R-:W3:Y:S01]  /*01a0*/  LDC.64 R12, c[0x0][0x228] ;  /* 0x00008a00ff0c7b82 */ /* 0x000ee20000000a00 */
[----:B------:R-:W-:Y:S02]  /*01b0*/  IMAD.MOV.U32 R14, RZ, RZ, RZ ;  /* 0x000000ffff0e7224 */ /* 0x000fe400078e00ff */
[----:B----4-:R-:W-:-:S04]  /*01c0*/  IMAD.WIDE R4, R17, 0x4, R4 ;  /* 0x0000000411047825 */ /* 0x010fc800078e0204 */
[----:B------:R-:W-:Y:S02]  /*01d0*/  IMAD.MOV.U32 R17, RZ, RZ, RZ ;  /* 0x000000ffff117224 */ /* 0x000fe400078e00ff */
[----:B-1----:R-:W-:-:S04]  /*01e0*/  IMAD.WIDE R2, R15, 0x4, R2 ;  /* 0x000000040f027825 */ /* 0x002fc800078e0202 */
[----:B------:R-:W4:Y:S04]  /*01f0*/  @!P3 LDG.E.EL R17, desc[UR4][R4.64] ;  /* 0x000000040411b981 */ /* 0x000f28000c2e1900 */
[----:B------:R1:W4:Y:S01]  /*0200*/  @!P3 LDG.E.EL R14, desc[UR4][R2.64] ;  /* 0x00000004020eb981 */ /* 0x000322000c2e1900 */
[----:B---3--:R-:W-:Y:S01]  /*0210*/  IMAD.WIDE R12, R15, 0x4, R12 ;  /* 0x000000040f0c7825 */ /* 0x008fe200078e020c */
[----:B------:R-:W-:Y:S02]  /*0220*/  MOV R15, RZ ;  /* 0x000000ff000f7202 */ /* 0x000fe40000000f00 */
[----:B------:R-:W-:Y:S01]  /*0230*/  LEA.HI R10, R11, R10, RZ, 0x4 ;  /* 0x0000000a0b0a7211 */ /* 0x000fe200078f20ff */
[----:B01----:R-:W0:Y:S03]  /*0240*/  LDC.64 R2, c[0x0][0x230] ;  /* 0x00008c00ff027b82 */ /* 0x003e260000000a00 */
[----:B------:R-:W3:Y:S01]  /*0250*/  @!P3 LDG.E.EL R15, desc[UR4][R12.64] ;  /* 0x000000040c0fb981 */ /* 0x000ee2000c2e1900 */
[----:B------:R-:W-:-:S02]  /*0260*/  SHF.R.S32.HI R10, RZ, 0x4, R10 ;  /* 0x00000004ff0a7819 */ /* 0x000fc4000001140a */
[----:B------:R-:W-:Y:S02]  /*0270*/  LOP3.LUT R7, R0, 0xffffffc0, RZ, 0xc0, !PT ;  /* 0xffffffc000077812 */ /* 0x000fe400078ec0ff */
[----:B------:R-:W-:-:S04]  /*0280*/  LEA.HI R4, R10, R10, RZ, 0x2 ;  /* 0x0000000a0a047211 */ /* 0x000fc800078f10ff */
[----:B------:R-:W-:Y:S01]  /*0290*/  LOP3.LUT R5, R4, 0x3ffffffc, RZ, 0xc0, !PT ;  /* 0x3ffffffc04057812 */ /* 0x000fe200078ec0ff */
[----:B------:R-:W-:-:S03]  /*02a0*/  IMAD.IADD R8, R8, 0x1, R7 ;  /* 0x0000000108087824 */ /* 0x000fc600078e0207 */
[----:B------:R-:W-:-:S05]  /*02b0*/  IADD3 R5, R10, -R5, RZ ;  /* 0x800000050a057210 */ /* 0x000fca0007ffe0ff */
[----:B------:R-:W-:-:S05]  /*02c0*/  IMAD R8, R5, 0x4, R8 ;  /* 0x0000000405087824 */ /* 0x000fca00078e0208 */
[----:B------:R-:W-:-:S05]  /*02d0*/  LEA R9, R9, R8, 0x4 ;  /* 0x0000000809097211 */ /* 0x000fca00078e20ff */
[----:B0-----:R-:W-:Y:S01]  /*02e0*/  IMAD.WIDE R2, R9, 0x4, R2 ;  /* 0x0000000409027825 */ /* 0x001fe200078e0202 */
[----:B--2---:R-:W-:-:S05]  /*02f0*/  LOP3.LUT R16, R16, 0x80000000, RZ, 0x3c, !PT ;  /* 0x8000000010107812 */ /* 0x004fca00078e3cff */
[----:B----4-:R-:W-:-:S04]  /*0300*/  FFMA R14, R17, R14, R16 ;  /* 0x0000000e110e7223 */ /* 0x010fc80000000010 */
[----:B------:R-:W-:-:S05]  /*0310*/  FMUL R14, R14, 1.4426950216293334961 ;  /* 0x3fb8aa3b0e0e7820 */ /* 0x000fca0000400000 */
[----:B------:R-:W-:Y:S02]  /*0320*/  FSETP.GEU.AND P1, PT, R14, -126, PT ;  /* 0xc2fc00000e00780b */ /* 0x000fe40003f2e000 */
[C---:B---3--:R-:W-:Y:S02]  /*0330*/  FSETP.GT.AND P0, PT, |R15|.reuse, 8.50705917302346158658e+37, PT ;  /* 0x7e8000000f00780b */ /* 0x048fe40003f04200 */
[----:B------:R-:W-:-:S09]  /*0340*/  FSETP.GEU.AND P2, PT, |R15|, 1.175494350822287508e-38, PT ;  /* 0x008000000f00780b */ /* 0x000fd20003f4e200 */
[----:B------:R-:W-:-:S06]  /*0350*/  @!P1 FMUL R14, R14, 0.5 ;  /* 0x3f0000000e0e9820 */ /* 0x000fcc0000400000 */
[----:B------:R-:W0:Y:S01]  /*0360*/  MUFU.EX2 R14, R14 ;  /* 0x0000000e000e7308 */ /* 0x000e220000000800 */
[----:B------:R-:W-:-:S04]  /*0370*/  @P0 FMUL R15, R15, 0.25 ;  /* 0x3e8000000f0f0820 */ /* 0x000fc80000400000 */
[----:B------:R-:W-:-:S04]  /*0380*/  @!P2 FMUL R15, R15, 16777216 ;  /* 0x4b8000000f0fa820 */ /* 0x000fc80000400000 */
[----:B------:R-:W1:Y:S01]  /*0390*/  MUFU.RCP R7, R15 ;  /* 0x0000000f00077308 */ /* 0x000e620000001000 */
[----:B0-----:R-:W-:-:S04]  /*03a0*/  @!P1 FMUL R14, R14, R14 ;  /* 0x0000000e0e0e9220 */ /* 0x001fc80000400000 */
[----:B------:R-:W-:-:S04]  /*03b0*/  @P0 FMUL R14, R14, 0.25 ;  /* 0x3e8000000e0e0820 */ /* 0x000fc80000400000 */
[----:B------:R-:W-:-:S04]  /*03c0*/  @!P2 FMUL R14, R14, 16777216 ;  /* 0x4b8000000e0ea820 */ /* 0x000fc80000400000 */
[----:B-1----:R-:W-:Y:S01]  /*03d0*/  FMUL R7, R7, R14 ;  /* 0x0000000e07077220 */ /* 0x002fe20000400000 */
[----:B------:R-:W-:Y:S06]  /*03e0*/  @P3 EXIT ;  /* 0x000000000000394d */ /* 0x000fec0003800000 */
[----:B------:R-:W-:Y:S01]  /*03f0*/  STG.E desc[UR4][R2.64], R7 ;  /* 0x0000000702007986 */ /* 0x000fe2000c101904 */
[----:B------:R-:W-:Y:S05]  /*0400*/  EXIT ;  /* 0x000000000000794d */ /* 0x000fea0003800000 */
.L_x_0:
[----:B------:R-:W-:-:S00]  /*0410*/  BRA `(.L_x_0) ;  /* 0xfffffffc00fc7947 */ /* 0x000fc0000383ffff */
[----:B------:R-:W-:-:S00]  /*0420*/  NOP ;  /* 0x0000000000007918 */ /* 0x000fc00000000000 */
        /* <DEDUP_REMOVED lines=13> */
.L_x_1:


//--------------------- .nv.constant0.triton_poi_fused__softmax_4 --------------------------
	.section	.nv.constant0.triton_poi_fused__softmax_4,"a",@progbits
	.sectionflags	@""
	.align	4
.nv.constant0.triton_poi_fused__softmax_4:
	.zero		572
